//
// Generated by NVIDIA NVVM Compiler
//
// Compiler Build ID: CL-36424714
// Cuda compilation tools, release 13.0, V13.0.88
// Based on NVVM 20.0.0
//

.version 9.0
.target sm_100
.address_size 64

	// .globl	_Z13Convolution2DPKfS0_Pfiiii

.visible .entry _Z13Convolution2DPKfS0_Pfiiii(
	.param .u64 .ptr .align 1 _Z13Convolution2DPKfS0_Pfiiii_param_0,
	.param .u64 .ptr .align 1 _Z13Convolution2DPKfS0_Pfiiii_param_1,
	.param .u64 .ptr .align 1 _Z13Convolution2DPKfS0_Pfiiii_param_2,
	.param .u32 _Z13Convolution2DPKfS0_Pfiiii_param_3,
	.param .u32 _Z13Convolution2DPKfS0_Pfiiii_param_4,
	.param .u32 _Z13Convolution2DPKfS0_Pfiiii_param_5,
	.param .u32 _Z13Convolution2DPKfS0_Pfiiii_param_6
)
{
	.reg .pred 	%p<95>;
	.reg .b32 	%r<95>;
	.reg .b32 	%f<101>;
	.reg .b64 	%rd<26>;

	ld.param.u64 	%rd10, [_Z13Convolution2DPKfS0_Pfiiii_param_0];
	ld.param.u64 	%rd11, [_Z13Convolution2DPKfS0_Pfiiii_param_1];
	ld.param.u32 	%r39, [_Z13Convolution2DPKfS0_Pfiiii_param_3];
	ld.param.u32 	%r40, [_Z13Convolution2DPKfS0_Pfiiii_param_4];
	ld.param.u32 	%r41, [_Z13Convolution2DPKfS0_Pfiiii_param_5];
	ld.param.u32 	%r42, [_Z13Convolution2DPKfS0_Pfiiii_param_6];
	cvta.to.global.u64 	%rd1, %rd11;
	cvta.to.global.u64 	%rd2, %rd10;
	mov.u32 	%r43, %ctaid.x;
	mov.u32 	%r44, %ntid.x;
	mul.lo.s32 	%r1, %r43, %r44;
	mov.u32 	%r2, %tid.x;
	add.s32 	%r3, %r1, %r2;
	mov.u32 	%r45, %ctaid.y;
	mov.u32 	%r46, %ntid.y;
	mov.u32 	%r47, %tid.y;
	mad.lo.s32 	%r4, %r45, %r46, %r47;
	setp.ge.s32 	%p2, %r4, %r40;
	setp.ge.s32 	%p3, %r3, %r39;
	or.pred  	%p4, %p3, %p2;
	mov.f32 	%f99, 0f00000000;
	@%p4 bra 	$L__BB0_47;
	shr.u32 	%r48, %r42, 31;
	add.s32 	%r49, %r42, %r48;
	shr.s32 	%r6, %r49, 1;
	neg.s32 	%r86, %r6;
	setp.gt.s32 	%p5, %r86, %r6;
	@%p5 bra 	$L__BB0_46;
	shr.u32 	%r50, %r41, 31;
	add.s32 	%r51, %r41, %r50;
	shr.s32 	%r8, %r51, 1;
	neg.s32 	%r7, %r8;
	setp.lt.s32 	%p6, %r8, %r7;
	@%p6 bra 	$L__BB0_46;
	sub.s32 	%r52, %r8, %r7;
	add.s32 	%r53, %r52, 1;
	and.b32  	%r9, %r53, 7;
	add.s32 	%r54, %r2, %r7;
	add.s32 	%r10, %r54, %r1;
	mov.f32 	%f99, 0f00000000;
$L__BB0_4:
	mov.u32 	%r11, %r86;
	setp.lt.u32 	%p7, %r52, 7;
	add.s32 	%r56, %r11, %r4;
	setp.gt.s32 	%p8, %r56, -1;
	setp.lt.s32 	%p9, %r56, %r40;
	and.pred  	%p1, %p8, %p9;
	mul.lo.s32 	%r12, %r56, %r39;
	add.s32 	%r57, %r11, %r6;
	mul.lo.s32 	%r13, %r57, %r41;
	add.s32 	%r14, %r13, %r8;
	mov.u32 	%r93, %r7;
	@%p7 bra 	$L__BB0_24;
	add.s32 	%r59, %r52, 1;
	and.b32  	%r60, %r59, -8;
	neg.s32 	%r87, %r60;
	add.s32 	%r91, %r7, 3;
	add.s32 	%r89, %r10, %r12;
	add.s32 	%r61, %r7, %r8;
	add.s32 	%r88, %r61, %r13;
	mov.u32 	%r90, %r10;
$L__BB0_6:
	.pragma "nounroll";
	setp.gt.s32 	%p10, %r90, -1;
	setp.lt.s32 	%p11, %r90, %r39;
	and.pred  	%p12, %p10, %p11;
	and.pred  	%p13, %p1, %p12;
	mul.wide.s32 	%rd12, %r89, 4;
	add.s64 	%rd3, %rd2, %rd12;
	mul.wide.s32 	%rd13, %r88, 4;
	add.s64 	%rd4, %rd1, %rd13;
	not.pred 	%p14, %p13;
	@%p14 bra 	$L__BB0_8;
	ld.global.f32 	%f44, [%rd3];
	ld.global.f32 	%f45, [%rd4];
	fma.rn.f32 	%f99, %f44, %f45, %f99;
$L__BB0_8:
	add.s32 	%r62, %r90, 1;
	setp.gt.s32 	%p15, %r62, -1;
	setp.lt.s32 	%p16, %r62, %r39;
	and.pred  	%p17, %p15, %p16;
	and.pred  	%p18, %p1, %p17;
	not.pred 	%p19, %p18;
	@%p19 bra 	$L__BB0_10;
	ld.global.f32 	%f46, [%rd3+4];
	ld.global.f32 	%f47, [%rd4+4];
	fma.rn.f32 	%f99, %f46, %f47, %f99;
$L__BB0_10:
	add.s32 	%r63, %r90, 2;
	setp.gt.s32 	%p20, %r63, -1;
	setp.lt.s32 	%p21, %r63, %r39;
	and.pred  	%p22, %p20, %p21;
	and.pred  	%p23, %p1, %p22;
	not.pred 	%p24, %p23;
	@%p24 bra 	$L__BB0_12;
	ld.global.f32 	%f48, [%rd3+8];
	ld.global.f32 	%f49, [%rd4+8];
	fma.rn.f32 	%f99, %f48, %f49, %f99;
$L__BB0_12:
	add.s32 	%r64, %r90, 3;
	setp.gt.s32 	%p25, %r64, -1;
	setp.lt.s32 	%p26, %r64, %r39;
	and.pred  	%p27, %p25, %p26;
	and.pred  	%p28, %p1, %p27;
	not.pred 	%p29, %p28;
	@%p29 bra 	$L__BB0_14;
	ld.global.f32 	%f50, [%rd3+12];
	ld.global.f32 	%f51, [%rd4+12];
	fma.rn.f32 	%f99, %f50, %f51, %f99;
$L__BB0_14:
	add.s32 	%r65, %r90, 4;
	setp.gt.s32 	%p30, %r65, -1;
	setp.lt.s32 	%p31, %r65, %r39;
	and.pred  	%p32, %p30, %p31;
	and.pred  	%p33, %p1, %p32;
	not.pred 	%p34, %p33;
	@%p34 bra 	$L__BB0_16;
	ld.global.f32 	%f52, [%rd3+16];
	ld.global.f32 	%f53, [%rd4+16];
	fma.rn.f32 	%f99, %f52, %f53, %f99;
$L__BB0_16:
	add.s32 	%r66, %r90, 5;
	setp.gt.s32 	%p35, %r66, -1;
	setp.lt.s32 	%p36, %r66, %r39;
	and.pred  	%p37, %p35, %p36;
	and.pred  	%p38, %p1, %p37;
	not.pred 	%p39, %p38;
	@%p39 bra 	$L__BB0_18;
	ld.global.f32 	%f54, [%rd3+20];
	ld.global.f32 	%f55, [%rd4+20];
	fma.rn.f32 	%f99, %f54, %f55, %f99;
$L__BB0_18:
	add.s32 	%r67, %r90, 6;
	setp.gt.s32 	%p40, %r67, -1;
	setp.lt.s32 	%p41, %r67, %r39;
	and.pred  	%p42, %p40, %p41;
	and.pred  	%p43, %p1, %p42;
	not.pred 	%p44, %p43;
	@%p44 bra 	$L__BB0_20;
	ld.global.f32 	%f56, [%rd3+24];
	ld.global.f32 	%f57, [%rd4+24];
	fma.rn.f32 	%f99, %f56, %f57, %f99;
$L__BB0_20:
	add.s32 	%r68, %r90, 7;
	setp.gt.s32 	%p45, %r68, -1;
	setp.lt.s32 	%p46, %r68, %r39;
	and.pred  	%p47, %p45, %p46;
	and.pred  	%p48, %p1, %p47;
	not.pred 	%p49, %p48;
	@%p49 bra 	$L__BB0_22;
	ld.global.f32 	%f58, [%rd3+28];
	ld.global.f32 	%f59, [%rd4+28];
	fma.rn.f32 	%f99, %f58, %f59, %f99;
$L__BB0_22:
	add.s32 	%r91, %r91, 8;
	add.s32 	%r90, %r90, 8;
	add.s32 	%r89, %r89, 8;
	add.s32 	%r88, %r88, 8;
	add.s32 	%r87, %r87, 8;
	setp.ne.s32 	%p50, %r87, 0;
	@%p50 bra 	$L__BB0_6;
	add.s32 	%r93, %r91, -3;
$L__BB0_24:
	setp.eq.s32 	%p51, %r9, 0;
	@%p51 bra 	$L__BB0_45;
	add.s32 	%r69, %r9, -1;
	setp.lt.u32 	%p52, %r69, 3;
	@%p52 bra 	$L__BB0_35;
	add.s32 	%r31, %r93, %r3;
	setp.gt.s32 	%p53, %r31, -1;
	setp.lt.s32 	%p54, %r31, %r39;
	and.pred  	%p55, %p53, %p54;
	and.pred  	%p57, %p1, %p55;
	add.s32 	%r70, %r31, %r12;
	mul.wide.s32 	%rd14, %r70, 4;
	add.s64 	%rd5, %rd2, %rd14;
	add.s32 	%r71, %r14, %r93;
	mul.wide.s32 	%rd15, %r71, 4;
	add.s64 	%rd6, %rd1, %rd15;
	not.pred 	%p58, %p57;
	@%p58 bra 	$L__BB0_28;
	ld.global.f32 	%f61, [%rd5];
	ld.global.f32 	%f62, [%rd6];
	fma.rn.f32 	%f99, %f61, %f62, %f99;
$L__BB0_28:
	add.s32 	%r72, %r31, 1;
	setp.gt.s32 	%p59, %r72, -1;
	setp.lt.s32 	%p60, %r72, %r39;
	and.pred  	%p61, %p59, %p60;
	and.pred  	%p62, %p1, %p61;
	not.pred 	%p63, %p62;
	@%p63 bra 	$L__BB0_30;
	ld.global.f32 	%f63, [%rd5+4];
	ld.global.f32 	%f64, [%rd6+4];
	fma.rn.f32 	%f99, %f63, %f64, %f99;
$L__BB0_30:
	add.s32 	%r73, %r31, 2;
	setp.gt.s32 	%p64, %r73, -1;
	setp.lt.s32 	%p65, %r73, %r39;
	and.pred  	%p66, %p64, %p65;
	and.pred  	%p67, %p1, %p66;
	not.pred 	%p68, %p67;
	@%p68 bra 	$L__BB0_32;
	ld.global.f32 	%f65, [%rd5+8];
	ld.global.f32 	%f66, [%rd6+8];
	fma.rn.f32 	%f99, %f65, %f66, %f99;
$L__BB0_32:
	add.s32 	%r74, %r31, 3;
	setp.gt.s32 	%p69, %r74, -1;
	setp.lt.s32 	%p70, %r74, %r39;
	and.pred  	%p71, %p69, %p70;
	and.pred  	%p72, %p1, %p71;
	not.pred 	%p73, %p72;
	@%p73 bra 	$L__BB0_34;
	ld.global.f32 	%f67, [%rd5+12];
	ld.global.f32 	%f68, [%rd6+12];
	fma.rn.f32 	%f99, %f67, %f68, %f99;
$L__BB0_34:
	add.s32 	%r93, %r93, 4;
$L__BB0_35:
	add.s32 	%r77, %r52, 1;
	and.b32  	%r75, %r77, 3;
	setp.eq.s32 	%p74, %r75, 0;
	@%p74 bra 	$L__BB0_45;
	setp.eq.s32 	%p75, %r75, 1;
	@%p75 bra 	$L__BB0_42;
	add.s32 	%r34, %r93, %r3;
	setp.gt.s32 	%p76, %r34, -1;
	setp.lt.s32 	%p77, %r34, %r39;
	and.pred  	%p78, %p76, %p77;
	and.pred  	%p80, %p1, %p78;
	add.s32 	%r78, %r34, %r12;
	mul.wide.s32 	%rd16, %r78, 4;
	add.s64 	%rd7, %rd2, %rd16;
	add.s32 	%r79, %r14, %r93;
	mul.wide.s32 	%rd17, %r79, 4;
	add.s64 	%rd8, %rd1, %rd17;
	not.pred 	%p81, %p80;
	@%p81 bra 	$L__BB0_39;
	ld.global.f32 	%f70, [%rd7];
	ld.global.f32 	%f71, [%rd8];
	fma.rn.f32 	%f99, %f70, %f71, %f99;
$L__BB0_39:
	add.s32 	%r80, %r34, 1;
	setp.gt.s32 	%p82, %r80, -1;
	setp.lt.s32 	%p83, %r80, %r39;
	and.pred  	%p84, %p82, %p83;
	and.pred  	%p85, %p1, %p84;
	not.pred 	%p86, %p85;
	@%p86 bra 	$L__BB0_41;
	ld.global.f32 	%f72, [%rd7+4];
	ld.global.f32 	%f73, [%rd8+4];
	fma.rn.f32 	%f99, %f72, %f73, %f99;
$L__BB0_41:
	add.s32 	%r93, %r93, 2;
$L__BB0_42:
	and.b32  	%r82, %r52, 1;
	setp.eq.b32 	%p87, %r82, 1;
	@%p87 bra 	$L__BB0_45;
	add.s32 	%r37, %r93, %r3;
	setp.gt.s32 	%p88, %r37, -1;
	setp.lt.s32 	%p89, %r37, %r39;
	and.pred  	%p90, %p88, %p89;
	and.pred  	%p92, %p1, %p90;
	not.pred 	%p93, %p92;
	@%p93 bra 	$L__BB0_45;
	add.s32 	%r83, %r37, %r12;
	mul.wide.s32 	%rd18, %r83, 4;
	add.s64 	%rd19, %rd2, %rd18;
	ld.global.f32 	%f74, [%rd19];
	add.s32 	%r84, %r14, %r93;
	mul.wide.s32 	%rd20, %r84, 4;
	add.s64 	%rd21, %rd1, %rd20;
	ld.global.f32 	%f75, [%rd21];
	fma.rn.f32 	%f99, %f74, %f75, %f99;
$L__BB0_45:
	add.s32 	%r86, %r11, 1;
	setp.ne.s32 	%p94, %r11, %r6;
	@%p94 bra 	$L__BB0_4;
$L__BB0_46:
	ld.param.u64 	%rd25, [_Z13Convolution2DPKfS0_Pfiiii_param_2];
	mad.lo.s32 	%r85, %r39, %r4, %r3;
	cvta.to.global.u64 	%rd22, %rd25;
	mul.wide.s32 	%rd23, %r85, 4;
	add.s64 	%rd24, %rd22, %rd23;
	st.global.f32 	[%rd24], %f99;
$L__BB0_47:
	ret;

}


// ===== COMPILED SASS (sm_100) =====

	.target	sm_100

	.elftype	@"ET_EXEC"


//--------------------- .note.nv.tkinfo           --------------------------
	.section	.note.nv.tkinfo,"",@"SHT_NOTE"
	.sectionflags	@"SHF_NOTE_NV_TKINFO"
	.tkinfo
        /*0018*/ 	.word	0x00000002
        /*0030*/ 	.string	""
        /*0030*/ 	.string	"ptxas"
        /*0030*/ 	.string	"Cuda compilation tools, release 13.0, V13.0.88"
        /*0030*/ 	.string	"Build cuda_13.0.r13.0/compiler.36424714_0"
        /*0030*/ 	.string	"-arch sm_100 -m 64 "



//--------------------- .note.nv.cuinfo           --------------------------
	.section	.note.nv.cuinfo,"",@"SHT_NOTE"
	.sectionflags	@"SHF_NOTE_NV_CUINFO"
        /*0018*/ 	.short	0x0002
        /*001a*/ 	.short	0x0064
        /*001c*/ 	.short	0x0082
	.zero		2


//--------------------- .nv.info                  --------------------------
	.section	.nv.info,"",@"SHT_CUDA_INFO"
	.align	4


	//----- nvinfo : EIATTR_REGCOUNT
	.align		4
        /*0000*/ 	.byte	0x04, 0x2f
        /*0002*/ 	.short	(.L_1 - .L_0)
	.align		4
.L_0:
        /*0004*/ 	.word	index@(_Z13Convolution2DPKfS0_Pfiiii)
        /*0008*/ 	.word	0x00000020


	//----- nvinfo : EIATTR_FRAME_SIZE
	.align		4
.L_1:
        /*000c*/ 	.byte	0x04, 0x11
        /*000e*/ 	.short	(.L_3 - .L_2)
	.align		4
.L_2:
        /*0010*/ 	.word	index@(_Z13Convolution2DPKfS0_Pfiiii)
        /*0014*/ 	.word	0x00000000


	//----- nvinfo : EIATTR_MIN_STACK_SIZE
	.align		4
.L_3:
        /*0018*/ 	.byte	0x04, 0x12
        /*001a*/ 	.short	(.L_5 - .L_4)
	.align		4
.L_4:
        /*001c*/ 	.word	index@(_Z13Convolution2DPKfS0_Pfiiii)
        /*0020*/ 	.word	0x00000000
.L_5:


//--------------------- .nv.compat                --------------------------
	.section	.nv.compat,"",@"SHT_CUDA_COMPAT_INFO"
	.align	4
        /*0000*/ 	.byte	0x02, 0x09, 0x00, 0x00, 0x02, 0x02, 0x01, 0x00, 0x02, 0x05, 0x05, 0x00, 0x03, 0x07, 0x01, 0x01
        /*0010*/ 	.byte	0x02, 0x03, 0x00, 0x00, 0x02, 0x06, 0x01, 0x00, 0x04, 0x0b, 0x08, 0x00, 0x09, 0x00, 0x00, 0x00
        /*0020*/ 	.byte	0x00, 0x00, 0x00, 0x00


//--------------------- .nv.info._Z13Convolution2DPKfS0_Pfiiii --------------------------
	.section	.nv.info._Z13Convolution2DPKfS0_Pfiiii,"",@"SHT_CUDA_INFO"
	.sectionflags	@""
	.align	4


	//----- nvinfo : EIATTR_CUDA_API_VERSION
	.align		4
        /*0000*/ 	.byte	0x04, 0x37
        /*0002*/ 	.short	(.L_7 - .L_6)
.L_6:
        /*0004*/ 	.word	0x00000082


	//----- nvinfo : EIATTR_KPARAM_INFO
	.align		4
.L_7:
        /*0008*/ 	.byte	0x04, 0x17
        /*000a*/ 	.short	(.L_9 - .L_8)
.L_8:
        /*000c*/ 	.word	0x00000000
        /*0010*/ 	.short	0x0006
        /*0012*/ 	.short	0x0024
        /*0014*/ 	.byte	0x00, 0xf0, 0x11, 0x00


	//----- nvinfo : EIATTR_KPARAM_INFO
	.align		4
.L_9:
        /*0018*/ 	.byte	0x04, 0x17
        /*001a*/ 	.short	(.L_11 - .L_10)
.L_10:
        /*001c*/ 	.word	0x00000000
        /*0020*/ 	.short	0x0005
        /*0022*/ 	.short	0x0020
        /*0024*/ 	.byte	0x00, 0xf0, 0x11, 0x00


	//----- nvinfo : EIATTR_KPARAM_INFO
	.align		4
.L_11:
        /*0028*/ 	.byte	0x04, 0x17
        /*002a*/ 	.short	(.L_13 - .L_12)
.L_12:
        /*002c*/ 	.word	0x00000000
        /*0030*/ 	.short	0x0004
        /*0032*/ 	.short	0x001c
        /*0034*/ 	.byte	0x00, 0xf0, 0x11, 0x00


	//----- nvinfo : EIATTR_KPARAM_INFO
	.align		4
.L_13:
        /*0038*/ 	.byte	0x04, 0x17
        /*003a*/ 	.short	(.L_15 - .L_14)
.L_14:
        /*003c*/ 	.word	0x00000000
        /*0040*/ 	.short	0x0003
        /*0042*/ 	.short	0x0018
        /*0044*/ 	.byte	0x00, 0xf0, 0x11, 0x00


	//----- nvinfo : EIATTR_KPARAM_INFO
	.align		4
.L_15:
        /*0048*/ 	.byte	0x04, 0x17
        /*004a*/ 	.short	(.L_17 - .L_16)
.L_16:
        /*004c*/ 	.word	0x00000000
        /*0050*/ 	.short	0x0002
        /*0052*/ 	.short	0x0010
        /*0054*/ 	.byte	0x00, 0xf5, 0x21, 0x00


	//----- nvinfo : EIATTR_KPARAM_INFO
	.align		4
.L_17:
        /*0058*/ 	.byte	0x04, 0x17
        /*005a*/ 	.short	(.L_19 - .L_18)
.L_18:
        /*005c*/ 	.word	0x00000000
        /*0060*/ 	.short	0x0001
        /*0062*/ 	.short	0x0008
        /*0064*/ 	.byte	0x00, 0xf5, 0x21, 0x00


	//----- nvinfo : EIATTR_KPARAM_INFO
	.align		4
.L_19:
        /*0068*/ 	.byte	0x04, 0x17
        /*006a*/ 	.short	(.L_21 - .L_20)
.L_20:
        /*006c*/ 	.word	0x00000000
        /*0070*/ 	.short	0x0000
        /*0072*/ 	.short	0x0000
        /*0074*/ 	.byte	0x00, 0xf5, 0x21, 0x00


	//----- nvinfo : EIATTR_SPARSE_MMA_MASK
	.align		4
.L_21:
        /*0078*/ 	.byte	0x03, 0x50
        /*007a*/ 	.short	0x0000


	//----- nvinfo : EIATTR_MAXREG_COUNT
	.align		4
        /*007c*/ 	.byte	0x03, 0x1b
        /*007e*/ 	.short	0x00ff


	//----- nvinfo : EIATTR_MERCURY_ISA_VERSION
	.align		4
        /*0080*/ 	.byte	0x03, 0x5f
        /*0082*/ 	.short	0x0101


	//----- nvinfo : EIATTR_VRC_CTA_INIT_COUNT
	.align		4
        /*0084*/ 	.byte	0x02, 0x4a
	.zero		1
	.zero		1


	//----- nvinfo : EIATTR_EXIT_INSTR_OFFSETS
	.align		4
        /*0088*/ 	.byte	0x04, 0x1c
        /*008a*/ 	.short	(.L_23 - .L_22)


	//   ....[0]....
.L_22:
        /*008c*/ 	.word	0x000000d0


	//   ....[1]....
        /*0090*/ 	.word	0x00000d90


	//----- nvinfo : EIATTR_CRS_STACK_SIZE
	.align		4
.L_23:
        /*0094*/ 	.byte	0x04, 0x1e
        /*0096*/ 	.short	(.L_25 - .L_24)
.L_24:
        /*0098*/ 	.word	0x00000000


	//----- nvinfo : EIATTR_CBANK_PARAM_SIZE
	.align		4
.L_25:
        /*009c*/ 	.byte	0x03, 0x19
        /*009e*/ 	.short	0x0028


	//----- nvinfo : EIATTR_PARAM_CBANK
	.align		4
        /*00a0*/ 	.byte	0x04, 0x0a
        /*00a2*/ 	.short	(.L_27 - .L_26)
	.align		4
.L_26:
        /*00a4*/ 	.word	index@(.nv.constant0._Z13Convolution2DPKfS0_Pfiiii)
        /*00a8*/ 	.short	0x0380
        /*00aa*/ 	.short	0x0028


	//----- nvinfo : EIATTR_SW_WAR
	.align		4
.L_27:
        /*00ac*/ 	.byte	0x04, 0x36
        /*00ae*/ 	.short	(.L_29 - .L_28)
.L_28:
        /*00b0*/ 	.word	0x00000008
.L_29:


//--------------------- .nv.callgraph             --------------------------
	.section	.nv.callgraph,"",@"SHT_CUDA_CALLGRAPH"
	.align	4
	.sectionentsize	8
	.align		4
        /*0000*/ 	.word	0x00000000
	.align		4
        /*0004*/ 	.word	0xffffffff
	.align		4
        /*0008*/ 	.word	0x00000000
	.align		4
        /*000c*/ 	.word	0xfffffffe
	.align		4
        /*0010*/ 	.word	0x00000000
	.align		4
        /*0014*/ 	.word	0xfffffffd
	.align		4
        /*0018*/ 	.word	0x00000000
	.align		4
        /*001c*/ 	.word	0xfffffffc


//--------------------- .text._Z13Convolution2DPKfS0_Pfiiii --------------------------
	.section	.text._Z13Convolution2DPKfS0_Pfiiii,"ax",@progbits
	.align	128
        .global         _Z13Convolution2DPKfS0_Pfiiii
        .type           _Z13Convolution2DPKfS0_Pfiiii,@function
        .size           _Z13Convolution2DPKfS0_Pfiiii,(.L_x_9 - _Z13Convolution2DPKfS0_Pfiiii)
        .other          _Z13Convolution2DPKfS0_Pfiiii,@"STO_CUDA_ENTRY STV_DEFAULT"
_Z13Convolution2DPKfS0_Pfiiii:
.text._Z13Convolution2DPKfS0_Pfiiii:
[----:B------:R-:W-:Y:S01]  /*0000*/  LDC R1, c[0x0][0x37c] ;  /* 0x0000df00ff017b82 */ /* 0x000fe20000000800 */
[----:B------:R-:W0:Y:S07]  /*0010*/  S2R R5, SR_TID.Y ;  /* 0x0000000000057919 */ /* 0x000e2e0000002200 */
[----:B------:R-:W1:Y:S01]  /*0020*/  S2UR UR4, SR_CTAID.X ;  /* 0x00000000000479c3 */ /* 0x000e620000002500 */
[----:B------:R-:W1:Y:S01]  /*0030*/  LDCU UR5, c[0x0][0x360] ;  /* 0x00006c00ff0577ac */ /* 0x000e620008000800 */
[----:B------:R-:W2:Y:S01]  /*0040*/  S2R R3, SR_TID.X ;  /* 0x0000000000037919 */ /* 0x000ea20000002100 */
[----:B------:R-:W3:Y:S05]  /*0050*/  LDCU.64 UR8, c[0x0][0x398] ;  /* 0x00007300ff0877ac */ /* 0x000eea0008000a00 */
[----:B------:R-:W0:Y:S08]  /*0060*/  S2UR UR6, SR_CTAID.Y ;  /* 0x00000000000679c3 */ /* 0x000e300000002600 */
[----:B------:R-:W0:Y:S01]  /*0070*/  LDC R6, c[0x0][0x364] ;  /* 0x0000d900ff067b82 */ /* 0x000e220000000800 */
[----:B-1----:R-:W-:-:S06]  /*0080*/  UIMAD UR4, UR4, UR5, URZ ;  /* 0x00000005040472a4 */ /* 0x002fcc000f8e02ff */
[----:B--2---:R-:W-:Y:S02]  /*0090*/  VIADD R7, R3, UR4 ;  /* 0x0000000403077c36 */ /* 0x004fe40008000000 */
[----:B0-----:R-:W-:-:S05]  /*00a0*/  IMAD R6, R6, UR6, R5 ;  /* 0x0000000606067c24 */ /* 0x001fca000f8e0205 */
[----:B---3--:R-:W-:-:S04]  /*00b0*/  ISETP.GE.AND P0, PT, R6, UR9, PT ;  /* 0x0000000906007c0c */ /* 0x008fc8000bf06270 */
[----:B------:R-:W-:-:S13]  /*00c0*/  ISETP.GE.OR P0, PT, R7, UR8, P0 ;  /* 0x0000000807007c0c */ /* 0x000fda0008706670 */
[----:B------:R-:W-:Y:S05]  /*00d0*/  @P0 EXIT ;  /* 0x000000000000094d */ /* 0x000fea0003800000 */
[----:B------:R-:W0:Y:S01]  /*00e0*/  LDCU UR5, c[0x0][0x3a4] ;  /* 0x00007480ff0577ac */ /* 0x000e220008000800 */
[----:B------:R-:W-:Y:S01]  /*00f0*/  IMAD.MOV.U32 R0, RZ, RZ, RZ ;  /* 0x000000ffff007224 */ /* 0x000fe200078e00ff */
[----:B------:R-:W1:Y:S01]  /*0100*/  LDCU.64 UR8, c[0x0][0x358] ;  /* 0x00006b00ff0877ac */ /* 0x000e620008000a00 */
[----:B0-----:R-:W-:-:S04]  /*0110*/  ULEA.HI UR5, UR5, UR5, URZ, 0x1 ;  /* 0x0000000505057291 */ /* 0x001fc8000f8f08ff */
[----:B------:R-:W-:-:S04]  /*0120*/  USHF.R.S32.HI UR5, URZ, 0x1, UR5 ;  /* 0x00000001ff057899 */ /* 0x000fc80008011405 */
[----:B------:R-:W-:-:S04]  /*0130*/  UIADD3 UR6, UPT, UPT, -UR5, URZ, URZ ;  /* 0x000000ff05067290 */ /* 0x000fc8000fffe1ff */
[----:B------:R-:W-:-:S09]  /*0140*/  UISETP.GT.AND UP0, UPT, UR6, UR5, UPT ;  /* 0x000000050600728c */ /* 0x000fd2000bf04270 */
[----:B-1----:R-:W-:Y:S05]  /*0150*/  BRA.U UP0, `(.L_x_0) ;  /* 0x0000000900f87547 */ /* 0x002fea000b800000 */
[----:B------:R-:W0:Y:S02]  /*0160*/  LDC R8, c[0x0][0x3a0] ;  /* 0x0000e800ff087b82 */ /* 0x000e240000000800 */
[----:B0-----:R-:W-:-:S04]  /*0170*/  LEA.HI R8, R8, R8, RZ, 0x1 ;  /* 0x0000000808087211 */ /* 0x001fc800078f08ff */
[----:B------:R-:W-:-:S05]  /*0180*/  SHF.R.S32.HI R8, RZ, 0x1, R8 ;  /* 0x00000001ff087819 */ /* 0x000fca0000011408 */
[----:B------:R-:W-:-:S05]  /*0190*/  IMAD.MOV R9, RZ, RZ, -R8 ;  /* 0x000000ffff097224 */ /* 0x000fca00078e0a08 */
[----:B------:R-:W-:-:S13]  /*01a0*/  ISETP.GE.AND P0, PT, R8, R9, PT ;  /* 0x000000090800720c */ /* 0x000fda0003f06270 */
[----:B------:R-:W-:Y:S05]  /*01b0*/  @!P0 BRA `(.L_x_0) ;  /* 0x0000000800e08947 */ /* 0x000fea0003800000 */
[--C-:B------:R-:W-:Y:S01]  /*01c0*/  IMAD.IADD R20, R8, 0x1, R8.reuse ;  /* 0x0000000108147824 */ /* 0x100fe200078e0208 */
[----:B------:R-:W-:Y:S01]  /*01d0*/  IADD3 R10, PT, PT, R3, UR4, -R8 ;  /* 0x00000004030a7c10 */ /* 0x000fe2000fffe808 */
[----:B------:R-:W-:Y:S02]  /*01e0*/  IMAD.MOV.U32 R0, RZ, RZ, RZ ;  /* 0x000000ffff007224 */ /* 0x000fe400078e00ff */
[----:B------:R-:W-:-:S05]  /*01f0*/  VIADD R11, R20, 0x1 ;  /* 0x00000001140b7836 */ /* 0x000fca0000000000 */
[----:B------:R-:W-:-:S07]  /*0200*/  LOP3.LUT R11, R11, 0x7, RZ, 0xc0, !PT ;  /* 0x000000070b0b7812 */ /* 0x000fce00078ec0ff */
.L_x_7:
[----:B------:R-:W0:Y:S01]  /*0210*/  LDCU UR10, c[0x0][0x39c] ;  /* 0x00007380ff0a77ac */ /* 0x000e220008000800 */
[----:B------:R-:W1:Y:S01]  /*0220*/  LDC R2, c[0x0][0x3a0] ;  /* 0x0000e800ff027b82 */ /* 0x000e620000000800 */
[----:B------:R-:W-:Y:S01]  /*0230*/  VIADD R13, R6, UR6 ;  /* 0x00000006060d7c36 */ /* 0x000fe20008000000 */
[----:B------:R-:W-:Y:S01]  /*0240*/  ISETP.GE.U32.AND P1, PT, R20, 0x7, PT ;  /* 0x000000071400780c */ /* 0x000fe20003f26070 */
[----:B------:R-:W-:Y:S01]  /*0250*/  UMOV UR7, UR6 ;  /* 0x0000000600077c82 */ /* 0x000fe20008000000 */
[----:B------:R-:W-:Y:S01]  /*0260*/  MOV R16, R9 ;  /* 0x0000000900107202 */ /* 0x000fe20000000f00 */
[----:B------:R-:W-:Y:S01]  /*0270*/  UISETP.NE.AND UP0, UPT, UR7, UR5, UPT ;  /* 0x000000050700728c */ /* 0x000fe2000bf05270 */
[C---:B0-----:R-:W-:Y:S01]  /*0280*/  ISETP.GE.AND P0, PT, R13.reuse, UR10, PT ;  /* 0x0000000a0d007c0c */ /* 0x041fe2000bf06270 */
[----:B------:R-:W-:Y:S02]  /*0290*/  UIADD3 UR10, UPT, UPT, UR5, UR6, URZ ;  /* 0x00000006050a7290 */ /* 0x000fe4000fffe0ff */
[----:B------:R-:W-:Y:S01]  /*02a0*/  UIADD3 UR6, UPT, UPT, UR6, 0x1, URZ ;  /* 0x0000000106067890 */ /* 0x000fe2000fffe0ff */
[----:B------:R-:W-:-:S03]  /*02b0*/  ISETP.GT.AND P0, PT, R13, -0x1, !P0 ;  /* 0xffffffff0d00780c */ /* 0x000fc60004704270 */
[----:B-1----:R-:W-:Y:S02]  /*02c0*/  IMAD R12, R2, UR10, R8 ;  /* 0x0000000a020c7c24 */ /* 0x002fe4000f8e0208 */
[----:B------:R-:W-:Y:S08]  /*02d0*/  @!P1 BRA `(.L_x_1) ;  /* 0x0000000400349947 */ /* 0x000ff00003800000 */
[----:B------:R-:W0:Y:S01]  /*02e0*/  LDCU UR7, c[0x0][0x398] ;  /* 0x00007300ff0777ac */ /* 0x000e220008000800 */
[----:B------:R-:W-:Y:S01]  /*02f0*/  VIADD R18, R20, 0x1 ;  /* 0x0000000114127836 */ /* 0x000fe20000000000 */
[C---:B------:R-:W-:Y:S01]  /*0300*/  IADD3 R16, PT, PT, -R8.reuse, 0x3, RZ ;  /* 0x0000000308107810 */ /* 0x040fe20007ffe1ff */
[----:B------:R-:W-:Y:S01]  /*0310*/  IMAD.IADD R17, R8, 0x1, -R8 ;  /* 0x0000000108117824 */ /* 0x000fe200078e0a08 */
[----:B------:R-:W1:Y:S01]  /*0320*/  LDCU UR11, c[0x0][0x398] ;  /* 0x00007300ff0b77ac */ /* 0x000e620008000800 */
[----:B------:R-:W-:Y:S01]  /*0330*/  IMAD.MOV.U32 R14, RZ, RZ, R10 ;  /* 0x000000ffff0e7224 */ /* 0x000fe200078e000a */
[----:B------:R-:W-:Y:S01]  /*0340*/  LOP3.LUT R18, R18, 0xfffffff8, RZ, 0xc0, !PT ;  /* 0xfffffff812127812 */ /* 0x000fe200078ec0ff */
[----:B------:R-:W-:-:S04]  /*0350*/  IMAD R17, R2, UR10, R17 ;  /* 0x0000000a02117c24 */ /* 0x000fc8000f8e0211 */
[----:B------:R-:W-:Y:S02]  /*0360*/  IMAD.MOV R18, RZ, RZ, -R18 ;  /* 0x000000ffff127224 */ /* 0x000fe400078e0a12 */
[----:B0-----:R-:W-:-:S07]  /*0370*/  IMAD R15, R13, UR7, R10 ;  /* 0x000000070d0f7c24 */ /* 0x001fce000f8e020a */
.L_x_2:
[----:B------:R-:W0:Y:S01]  /*0380*/  LDC.64 R4, c[0x0][0x380] ;  /* 0x0000e000ff047b82 */ /* 0x000e220000000a00 */
[----:B-1----:R-:W-:-:S04]  /*0390*/  ISETP.GE.AND P2, PT, R14, UR11, PT ;  /* 0x0000000b0e007c0c */ /* 0x002fc8000bf46270 */
[----:B------:R-:W-:-:S03]  /*03a0*/  ISETP.GT.AND P2, PT, R14, -0x1, !P2 ;  /* 0xffffffff0e00780c */ /* 0x000fc60005744270 */
[----:B------:R-:W1:Y:S01]  /*03b0*/  LDC.64 R2, c[0x0][0x388] ;  /* 0x0000e200ff027b82 */ /* 0x000e620000000a00 */
[----:B------:R-:W-:Y:S01]  /*03c0*/  PLOP3.LUT P2, PT, P0, P2, PT, 0x80, 0x8 ;  /* 0x000000000008781c */ /* 0x000fe20000745070 */
[----:B0-----:R-:W-:-:S12]  /*03d0*/  IMAD.WIDE R4, R15, 0x4, R4 ;  /* 0x000000040f047825 */ /* 0x001fd800078e0204 */
[----:B------:R-:W2:Y:S01]  /*03e0*/  @P2 LDG.E R25, desc[UR8][R4.64] ;  /* 0x0000000804192981 */ /* 0x000ea2000c1e1900 */
[----:B-1----:R-:W-:-:S05]  /*03f0*/  IMAD.WIDE R2, R17, 0x4, R2 ;  /* 0x0000000411027825 */ /* 0x002fca00078e0202 */
[----:B------:R-:W2:Y:S01]  /*0400*/  @P2 LDG.E R24, desc[UR8][R2.64] ;  /* 0x0000000802182981 */ /* 0x000ea2000c1e1900 */
[----:B------:R-:W-:-:S05]  /*0410*/  VIADD R19, R14, 0x1 ;  /* 0x000000010e137836 */ /* 0x000fca0000000000 */
[----:B------:R-:W-:-:S04]  /*0420*/  ISETP.GE.AND P3, PT, R19, UR11, PT ;  /* 0x0000000b13007c0c */ /* 0x000fc8000bf66270 */
[----:B------:R-:W-:-:S04]  /*0430*/  ISETP.GT.AND P3, PT, R19, -0x1, !P3 ;  /* 0xffffffff1300780c */ /* 0x000fc80005f64270 */
[----:B------:R-:W-:Y:S01]  /*0440*/  PLOP3.LUT P3, PT, P0, P3, PT, 0x80, 0x8 ;  /* 0x000000000008781c */ /* 0x000fe20000767070 */
[C---:B------:R-:W-:Y:S01]  /*0450*/  VIADD R19, R14.reuse, 0x2 ;  /* 0x000000020e137836 */ /* 0x040fe20000000000 */
[----:B------:R-:W-:-:S04]  /*0460*/  IADD3 R21, PT, PT, R14, 0x3, RZ ;  /* 0x000000030e157810 */ /* 0x000fc80007ffe0ff */
[----:B------:R-:W-:-:S07]  /*0470*/  ISETP.GE.AND P1, PT, R19, UR11, PT ;  /* 0x0000000b13007c0c */ /* 0x000fce000bf26270 */
[----:B------:R-:W3:Y:S04]  /*0480*/  @P3 LDG.E R23, desc[UR8][R4.64+0x4] ;  /* 0x0000040804173981 */ /* 0x000ee8000c1e1900 */
[----:B------:R-:W3:Y:S01]  /*0490*/  @P3 LDG.E R22, desc[UR8][R2.64+0x4] ;  /* 0x0000040802163981 */ /* 0x000ee2000c1e1900 */
[----:B------:R-:W-:Y:S02]  /*04a0*/  ISETP.GT.AND P1, PT, R19, -0x1, !P1 ;  /* 0xffffffff1300780c */ /* 0x000fe40004f24270 */
[C---:B------:R-:W-:Y:S02]  /*04b0*/  ISETP.GE.AND P4, PT, R21.reuse, UR11, PT ;  /* 0x0000000b15007c0c */ /* 0x040fe4000bf86270 */
[----:B------:R-:W-:Y:S02]  /*04c0*/  PLOP3.LUT P1, PT, P0, P1, PT, 0x80, 0x8 ;  /* 0x000000000008781c */ /* 0x000fe40000723070 */
[----:B------:R-:W-:-:S04]  /*04d0*/  ISETP.GT.AND P4, PT, R21, -0x1, !P4 ;  /* 0xffffffff1500780c */ /* 0x000fc80006784270 */
[----:B------:R-:W-:-:S07]  /*04e0*/  PLOP3.LUT P4, PT, P0, P4, PT, 0x80, 0x8 ;  /* 0x000000000008781c */ /* 0x000fce0000789070 */
[----:B------:R-:W4:Y:S04]  /*04f0*/  @P1 LDG.E R21, desc[UR8][R4.64+0x8] ;  /* 0x0000080804151981 */ /* 0x000f28000c1e1900 */
[----:B------:R-:W4:Y:S04]  /*0500*/  @P1 LDG.E R19, desc[UR8][R2.64+0x8] ;  /* 0x0000080802131981 */ /* 0x000f28000c1e1900 */
[----:B------:R-:W5:Y:S01]  /*0510*/  @P4 LDG.E R27, desc[UR8][R4.64+0xc] ;  /* 0x00000c08041b4981 */ /* 0x000f62000c1e1900 */
[----:B--2---:R-:W-:-:S03]  /*0520*/  @P2 FFMA R0, R25, R24, R0 ;  /* 0x0000001819002223 */ /* 0x004fc60000000000 */
[----:B------:R-:W5:Y:S01]  /*0530*/  @P4 LDG.E R25, desc[UR8][R2.64+0xc] ;  /* 0x00000c0802194981 */ /* 0x000f62000c1e1900 */
[C---:B------:R-:W-:Y:S02]  /*0540*/  VIADD R24, R14.reuse, 0x4 ;  /* 0x000000040e187836 */ /* 0x040fe40000000000 */
[----:B---3--:R-:W-:Y:S01]  /*0550*/  @P3 FFMA R0, R23, R22, R0 ;  /* 0x0000001617003223 */ /* 0x008fe20000000000 */
[----:B------:R-:W-:Y:S02]  /*0560*/  VIADD R22, R14, 0x5 ;  /* 0x000000050e167836 */ /* 0x000fe40000000000 */
[----:B------:R-:W-:Y:S01]  /*0570*/  ISETP.GE.AND P3, PT, R24, UR11, PT ;  /* 0x0000000b18007c0c */ /* 0x000fe2000bf66270 */
[----:B------:R-:W-:Y:S02]  /*0580*/  VIADD R23, R14, 0x6 ;  /* 0x000000060e177836 */ /* 0x000fe40000000000 */
[----:B------:R-:W-:Y:S02]  /*0590*/  ISETP.GE.AND P5, PT, R22, UR11, PT ;  /* 0x0000000b16007c0c */ /* 0x000fe4000bfa6270 */
[----:B------:R-:W-:-:S02]  /*05a0*/  ISETP.GT.AND P3, PT, R24, -0x1, !P3 ;  /* 0xffffffff1800780c */ /* 0x000fc40005f64270 */
[----:B------:R-:W-:Y:S01]  /*05b0*/  ISETP.GT.AND P5, PT, R22, -0x1, !P5 ;  /* 0xffffffff1600780c */ /* 0x000fe20006fa4270 */
[----:B------:R-:W-:Y:S01]  /*05c0*/  VIADD R22, R14, 0x7 ;  /* 0x000000070e167836 */ /* 0x000fe20000000000 */
[C---:B------:R-:W-:Y:S02]  /*05d0*/  ISETP.GE.AND P2, PT, R23.reuse, UR11, PT ;  /* 0x0000000b17007c0c */ /* 0x040fe4000bf46270 */
[----:B------:R-:W-:Y:S02]  /*05e0*/  PLOP3.LUT P3, PT, P0, P3, PT, 0x80, 0x8 ;  /* 0x000000000008781c */ /* 0x000fe40000767070 */
[----:B------:R-:W-:Y:S02]  /*05f0*/  ISETP.GT.AND P2, PT, R23, -0x1, !P2 ;  /* 0xffffffff1700780c */ /* 0x000fe40005744270 */
[----:B------:R-:W-:Y:S02]  /*0600*/  ISETP.GE.AND P6, PT, R22, UR11, PT ;  /* 0x0000000b16007c0c */ /* 0x000fe4000bfc6270 */
[----:B------:R-:W-:-:S02]  /*0610*/  PLOP3.LUT P5, PT, P0, P5, PT, 0x80, 0x8 ;  /* 0x000000000008781c */ /* 0x000fc400007ab070 */
[----:B------:R-:W-:Y:S02]  /*0620*/  ISETP.GT.AND P6, PT, R22, -0x1, !P6 ;  /* 0xffffffff1600780c */ /* 0x000fe400077c4270 */
[----:B------:R-:W-:Y:S02]  /*0630*/  PLOP3.LUT P2, PT, P0, P2, PT, 0x80, 0x8 ;  /* 0x000000000008781c */ /* 0x000fe40000745070 */
[----:B------:R-:W-:Y:S01]  /*0640*/  PLOP3.LUT P6, PT, P0, P6, PT, 0x80, 0x8 ;  /* 0x000000000008781c */ /* 0x000fe200007cd070 */
[----:B------:R-:W2:Y:S01]  /*0650*/  @P3 LDG.E R29, desc[UR8][R4.64+0x10] ;  /* 0x00001008041d3981 */ /* 0x000ea2000c1e1900 */
[----:B----4-:R-:W-:-:S03]  /*0660*/  @P1 FFMA R0, R21, R19, R0 ;  /* 0x0000001315001223 */ /* 0x010fc60000000000 */
[----:B------:R-:W2:Y:S04]  /*0670*/  @P3 LDG.E R23, desc[UR8][R2.64+0x10] ;  /* 0x0000100802173981 */ /* 0x000ea8000c1e1900 */
[----:B------:R-:W3:Y:S04]  /*0680*/  @P5 LDG.E R19, desc[UR8][R4.64+0x14] ;  /* 0x0000140804135981 */ /* 0x000ee8000c1e1900 */
[----:B------:R-:W3:Y:S04]  /*0690*/  @P5 LDG.E R21, desc[UR8][R2.64+0x14] ;  /* 0x0000140802155981 */ /* 0x000ee8000c1e1900 */
[----:B------:R-:W4:Y:S04]  /*06a0*/  @P2 LDG.E R22, desc[UR8][R2.64+0x18] ;  /* 0x0000180802162981 */ /* 0x000f28000c1e1900 */
[----:B------:R-:W4:Y:S01]  /*06b0*/  @P6 LDG.E R24, desc[UR8][R2.64+0x1c] ;  /* 0x00001c0802186981 */ /* 0x000f22000c1e1900 */
[----:B-----5:R-:W-:-:S03]  /*06c0*/  @P4 FFMA R0, R27, R25, R0 ;  /* 0x000000191b004223 */ /* 0x020fc60000000000 */
[----:B------:R-:W4:Y:S04]  /*06d0*/  @P2 LDG.E R25, desc[UR8][R4.64+0x18] ;  /* 0x0000180804192981 */ /* 0x000f28000c1e1900 */
[----:B------:R-:W5:Y:S01]  /*06e0*/  @P6 LDG.E R27, desc[UR8][R4.64+0x1c] ;  /* 0x00001c08041b6981 */ /* 0x000f62000c1e1900 */
[----:B------:R-:W-:-:S05]  /*06f0*/  VIADD R18, R18, 0x8 ;  /* 0x0000000812127836 */ /* 0x000fca0000000000 */
[----:B------:R-:W-:Y:S01]  /*0700*/  ISETP.NE.AND P1, PT, R18, RZ, PT ;  /* 0x000000ff1200720c */ /* 0x000fe20003f25270 */
[----:B------:R-:W-:Y:S01]  /*0710*/  VIADD R16, R16, 0x8 ;  /* 0x0000000810107836 */ /* 0x000fe20000000000 */
[----:B------:R-:W-:Y:S01]  /*0720*/  IADD3 R14, PT, PT, R14, 0x8, RZ ;  /* 0x000000080e0e7810 */ /* 0x000fe20007ffe0ff */
[----:B------:R-:W-:Y:S02]  /*0730*/  VIADD R15, R15, 0x8 ;  /* 0x000000080f0f7836 */ /* 0x000fe40000000000 */
[----:B------:R-:W-:Y:S02]  /*0740*/  VIADD R17, R17, 0x8 ;  /* 0x0000000811117836 */ /* 0x000fe40000000000 */
[----:B--2---:R-:W-:-:S04]  /*0750*/  @P3 FFMA R0, R29, R23, R0 ;  /* 0x000000171d003223 */ /* 0x004fc80000000000 */
[----:B---3--:R-:W-:-:S04]  /*0760*/  @P5 FFMA R0, R19, R21, R0 ;  /* 0x0000001513005223 */ /* 0x008fc80000000000 */
[----:B----4-:R-:W-:-:S04]  /*0770*/  @P2 FFMA R0, R25, R22, R0 ;  /* 0x0000001619002223 */ /* 0x010fc80000000000 */
[----:B-----5:R-:W-:Y:S01]  /*0780*/  @P6 FFMA R0, R27, R24, R0 ;  /* 0x000000181b006223 */ /* 0x020fe20000000000 */
[----:B------:R-:W-:Y:S06]  /*0790*/  @P1 BRA `(.L_x_2) ;  /* 0xfffffff800f81947 */ /* 0x000fec000383ffff */
[----:B------:R-:W-:-:S07]  /*07a0*/  VIADD R16, R16, 0xfffffffd ;  /* 0xfffffffd10107836 */ /* 0x000fce0000000000 */
.L_x_1:
[----:B------:R-:W-:-:S13]  /*07b0*/  ISETP.NE.AND P1, PT, R11, RZ, PT ;  /* 0x000000ff0b00720c */ /* 0x000fda0003f25270 */
[----:B------:R-:W-:Y:S05]  /*07c0*/  @!P1 BRA `(.L_x_3) ;  /* 0x0000000400589947 */ /* 0x000fea0003800000 */
[----:B------:R-:W-:Y:S02]  /*07d0*/  VIADD R2, R11, 0xffffffff ;  /* 0xffffffff0b027836 */ /* 0x000fe40000000000 */
[----:B------:R-:W-:-:S03]  /*07e0*/  VIADD R14, R20, 0x1 ;  /* 0x00000001140e7836 */ /* 0x000fc60000000000 */
[----:B------:R-:W-:Y:S02]  /*07f0*/  ISETP.GE.U32.AND P1, PT, R2, 0x3, PT ;  /* 0x000000030200780c */ /* 0x000fe40003f26070 */
[----:B------:R-:W-:-:S11]  /*0800*/  LOP3.LUT P4, R14, R14, 0x3, RZ, 0xc0, !PT ;  /* 0x000000030e0e7812 */ /* 0x000fd6000788c0ff */
[----:B------:R-:W-:Y:S05]  /*0810*/  @!P1 BRA `(.L_x_4) ;  /* 0x0000000000909947 */ /* 0x000fea0003800000 */
[----:B------:R-:W0:Y:S01]  /*0820*/  LDCU UR7, c[0x0][0x398] ;  /* 0x00007300ff0777ac */ /* 0x000e220008000800 */
[----:B------:R-:W1:Y:S01]  /*0830*/  LDC.64 R4, c[0x0][0x380] ;  /* 0x0000e000ff047b82 */ /* 0x000e620000000a00 */
[----:B------:R-:W-:-:S04]  /*0840*/  IMAD.IADD R18, R7, 0x1, R16 ;  /* 0x0000000107127824 */ /* 0x000fc800078e0210 */
[C---:B------:R-:W-:Y:S01]  /*0850*/  VIADD R17, R18.reuse, 0x2 ;  /* 0x0000000212117836 */ /* 0x040fe20000000000 */
[C---:B------:R-:W-:Y:S01]  /*0860*/  IADD3 R15, PT, PT, R18.reuse, 0x1, RZ ;  /* 0x00000001120f7810 */ /* 0x040fe20007ffe0ff */
[C---:B------:R-:W-:Y:S01]  /*0870*/  VIADD R19, R18.reuse, 0x3 ;  /* 0x0000000312137836 */ /* 0x040fe20000000000 */
[----:B------:R-:W2:Y:S01]  /*0880*/  LDC.64 R2, c[0x0][0x388] ;  /* 0x0000e200ff027b82 */ /* 0x000ea20000000a00 */
[C---:B0-----:R-:W-:Y:S02]  /*0890*/  ISETP.GE.AND P1, PT, R18.reuse, UR7, PT ;  /* 0x0000000712007c0c */ /* 0x041fe4000bf26270 */
[----:B------:R-:W-:Y:S02]  /*08a0*/  ISETP.GE.AND P3, PT, R15, UR7, PT ;  /* 0x000000070f007c0c */ /* 0x000fe4000bf66270 */
[----:B------:R-:W-:Y:S02]  /*08b0*/  ISETP.GT.AND P1, PT, R18, -0x1, !P1 ;  /* 0xffffffff1200780c */ /* 0x000fe40004f24270 */
[----:B------:R-:W-:-:S02]  /*08c0*/  ISETP.GE.AND P2, PT, R17, UR7, PT ;  /* 0x0000000711007c0c */ /* 0x000fc4000bf46270 */
[----:B------:R-:W-:Y:S01]  /*08d0*/  ISETP.GT.AND P3, PT, R15, -0x1, !P3 ;  /* 0xffffffff0f00780c */ /* 0x000fe20005f64270 */
[----:B------:R-:W-:Y:S01]  /*08e0*/  IMAD R15, R13, UR7, R18 ;  /* 0x000000070d0f7c24 */ /* 0x000fe2000f8e0212 */
[----:B------:R-:W-:Y:S02]  /*08f0*/  PLOP3.LUT P1, PT, P0, P1, PT, 0x80, 0x8 ;  /* 0x000000000008781c */ /* 0x000fe40000723070 */
[----:B------:R-:W-:Y:S01]  /*0900*/  ISETP.GT.AND P2, PT, R17, -0x1, !P2 ;  /* 0xffffffff1100780c */ /* 0x000fe20005744270 */
[----:B------:R-:W-:Y:S01]  /*0910*/  IMAD.IADD R17, R12, 0x1, R16 ;  /* 0x000000010c117824 */ /* 0x000fe200078e0210 */
[----:B------:R-:W-:Y:S01]  /*0920*/  ISETP.GE.AND P5, PT, R19, UR7, PT ;  /* 0x0000000713007c0c */ /* 0x000fe2000bfa6270 */
[----:B-1----:R-:W-:Y:S01]  /*0930*/  IMAD.WIDE R4, R15, 0x4, R4 ;  /* 0x000000040f047825 */ /* 0x002fe200078e0204 */
[----:B------:R-:W-:Y:S02]  /*0940*/  PLOP3.LUT P3, PT, P0, P3, PT, 0x80, 0x8 ;  /* 0x000000000008781c */ /* 0x000fe40000767070 */
[----:B------:R-:W-:Y:S01]  /*0950*/  ISETP.GT.AND P5, PT, R19, -0x1, !P5 ;  /* 0xffffffff1300780c */ /* 0x000fe20006fa4270 */
[----:B--2---:R-:W-:Y:S01]  /*0960*/  IMAD.WIDE R2, R17, 0x4, R2 ;  /* 0x0000000411027825 */ /* 0x004fe200078e0202 */
[----:B------:R-:W-:-:S02]  /*0970*/  PLOP3.LUT P2, PT, P0, P2, PT, 0x80, 0x8 ;  /* 0x000000000008781c */ /* 0x000fc40000745070 */
[----:B------:R-:W-:Y:S01]  /*0980*/  PLOP3.LUT P5, PT, P0, P5, PT, 0x80, 0x8 ;  /* 0x000000000008781c */ /* 0x000fe200007ab070 */
[----:B------:R-:W2:Y:S04]  /*0990*/  @P1 LDG.E R15, desc[UR8][R4.64] ;  /* 0x00000008040f1981 */ /* 0x000ea8000c1e1900 */
[----:B------:R-:W2:Y:S04]  /*09a0*/  @P1 LDG.E R17, desc[UR8][R2.64] ;  /* 0x0000000802111981 */ /* 0x000ea8000c1e1900 */
[----:B------:R-:W3:Y:S04]  /*09b0*/  @P3 LDG.E R19, desc[UR8][R4.64+0x4] ;  /* 0x0000040804133981 */ /* 0x000ee8000c1e1900 */
[----:B------:R-:W3:Y:S04]  /*09c0*/  @P3 LDG.E R18, desc[UR8][R2.64+0x4] ;  /* 0x0000040802123981 */ /* 0x000ee8000c1e1900 */
[----:B------:R-:W4:Y:S04]  /*09d0*/  @P2 LDG.E R21, desc[UR8][R4.64+0x8] ;  /* 0x0000080804152981 */ /* 0x000f28000c1e1900 */
[----:B------:R-:W4:Y:S04]  /*09e0*/  @P2 LDG.E R22, desc[UR8][R2.64+0x8] ;  /* 0x0000080802162981 */ /* 0x000f28000c1e1900 */
[----:B------:R-:W5:Y:S04]  /*09f0*/  @P5 LDG.E R23, desc[UR8][R4.64+0xc] ;  /* 0x00000c0804175981 */ /* 0x000f68000c1e1900 */
[----:B------:R-:W5:Y:S01]  /*0a00*/  @P5 LDG.E R24, desc[UR8][R2.64+0xc] ;  /* 0x00000c0802185981 */ /* 0x000f62000c1e1900 */
[----:B------:R-:W-:-:S02]  /*0a10*/  VIADD R16, R16, 0x4 ;  /* 0x0000000410107836 */ /* 0x000fc40000000000 */
[----:B--2---:R-:W-:-:S04]  /*0a20*/  @P1 FFMA R0, R15, R17, R0 ;  /* 0x000000110f001223 */ /* 0x004fc80000000000 */
[----:B---3--:R-:W-:-:S04]  /*0a30*/  @P3 FFMA R0, R19, R18, R0 ;  /* 0x0000001213003223 */ /* 0x008fc80000000000 */
[----:B----4-:R-:W-:-:S04]  /*0a40*/  @P2 FFMA R0, R21, R22, R0 ;  /* 0x0000001615002223 */ /* 0x010fc80000000000 */
[----:B-----5:R-:W-:-:S07]  /*0a50*/  @P5 FFMA R0, R23, R24, R0 ;  /* 0x0000001817005223 */ /* 0x020fce0000000000 */
.L_x_4:
[----:B------:R-:W-:Y:S05]  /*0a60*/  @!P4 BRA `(.L_x_3) ;  /* 0x0000000000b0c947 */ /* 0x000fea0003800000 */
[----:B------:R-:W-:Y:S02]  /*0a70*/  ISETP.NE.AND P1, PT, R14, 0x1, PT ;  /* 0x000000010e00780c */ /* 0x000fe40003f25270 */
[----:B------:R-:W-:-:S04]  /*0a80*/  LOP3.LUT R2, R20, 0x1, RZ, 0xc0, !PT ;  /* 0x0000000114027812 */ /* 0x000fc800078ec0ff */
[----:B------:R-:W-:-:S07]  /*0a90*/  ISETP.NE.U32.AND P3, PT, R2, 0x1, PT ;  /* 0x000000010200780c */ /* 0x000fce0003f65070 */
[----:B------:R-:W-:Y:S06]  /*0aa0*/  @!P1 BRA `(.L_x_5) ;  /* 0x0000000000589947 */ /* 0x000fec0003800000 */
[----:B------:R-:W0:Y:S01]  /*0ab0*/  LDCU UR7, c[0x0][0x398] ;  /* 0x00007300ff0777ac */ /* 0x000e220008000800 */
[----:B------:R-:W1:Y:S01]  /*0ac0*/  LDC.64 R4, c[0x0][0x380] ;  /* 0x0000e000ff047b82 */ /* 0x000e620000000a00 */
[--C-:B------:R-:W-:Y:S02]  /*0ad0*/  IMAD.IADD R14, R7, 0x1, R16.reuse ;  /* 0x00000001070e7824 */ /* 0x100fe400078e0210 */
[----:B------:R-:W-:-:S03]  /*0ae0*/  IMAD.IADD R17, R12, 0x1, R16 ;  /* 0x000000010c117824 */ /* 0x000fc600078e0210 */
[C---:B------:R-:W-:Y:S02]  /*0af0*/  IADD3 R15, PT, PT, R14.reuse, 0x1, RZ ;  /* 0x000000010e0f7810 */ /* 0x040fe40007ffe0ff */
[----:B------:R-:W2:Y:S01]  /*0b00*/  LDC.64 R2, c[0x0][0x388] ;  /* 0x0000e200ff027b82 */ /* 0x000ea20000000a00 */
[C---:B0-----:R-:W-:Y:S02]  /*0b10*/  ISETP.GE.AND P1, PT, R14.reuse, UR7, PT ;  /* 0x000000070e007c0c */ /* 0x041fe4000bf26270 */
[C---:B------:R-:W-:Y:S02]  /*0b20*/  ISETP.GE.AND P2, PT, R15.reuse, UR7, PT ;  /* 0x000000070f007c0c */ /* 0x040fe4000bf46270 */
[----:B------:R-:W-:Y:S02]  /*0b30*/  ISETP.GT.AND P1, PT, R14, -0x1, !P1 ;  /* 0xffffffff0e00780c */ /* 0x000fe40004f24270 */
[----:B------:R-:W-:Y:S01]  /*0b40*/  ISETP.GT.AND P2, PT, R15, -0x1, !P2 ;  /* 0xffffffff0f00780c */ /* 0x000fe20005744270 */
[----:B------:R-:W-:Y:S01]  /*0b50*/  IMAD R15, R13, UR7, R14 ;  /* 0x000000070d0f7c24 */ /* 0x000fe2000f8e020e */
[----:B------:R-:W-:-:S02]  /*0b60*/  PLOP3.LUT P1, PT, P0, P1, PT, 0x80, 0x8 ;  /* 0x000000000008781c */ /* 0x000fc40000723070 */
[----:B------:R-:W-:Y:S01]  /*0b70*/  PLOP3.LUT P2, PT, P0, P2, PT, 0x80, 0x8 ;  /* 0x000000000008781c */ /* 0x000fe20000745070 */
[----:B-1----:R-:W-:-:S04]  /*0b80*/  IMAD.WIDE R4, R15, 0x4, R4 ;  /* 0x000000040f047825 */ /* 0x002fc800078e0204 */
[----:B--2---:R-:W-:-:S06]  /*0b90*/  IMAD.WIDE R2, R17, 0x4, R2 ;  /* 0x0000000411027825 */ /* 0x004fcc00078e0202 */
[----:B------:R-:W2:Y:S04]  /*0ba0*/  @P1 LDG.E R15, desc[UR8][R4.64] ;  /* 0x00000008040f1981 */ /* 0x000ea8000c1e1900 */
[----:B------:R-:W2:Y:S04]  /*0bb0*/  @P1 LDG.E R14, desc[UR8][R2.64] ;  /* 0x00000008020e1981 */ /* 0x000ea8000c1e1900 */
[----:B------:R-:W3:Y:S04]  /*0bc0*/  @P2 LDG.E R17, desc[UR8][R4.64+0x4] ;  /* 0x0000040804112981 */ /* 0x000ee8000c1e1900 */
[----:B------:R-:W3:Y:S01]  /*0bd0*/  @P2 LDG.E R18, desc[UR8][R2.64+0x4] ;  /* 0x0000040802122981 */ /* 0x000ee2000c1e1900 */
[----:B------:R-:W-:-:S02]  /*0be0*/  VIADD R16, R16, 0x2 ;  /* 0x0000000210107836 */ /* 0x000fc40000000000 */
[----:B--2---:R-:W-:-:S04]  /*0bf0*/  @P1 FFMA R0, R15, R14, R0 ;  /* 0x0000000e0f001223 */ /* 0x004fc80000000000 */
[----:B---3--:R-:W-:-:S07]  /*0c00*/  @P2 FFMA R0, R17, R18, R0 ;  /* 0x0000001211002223 */ /* 0x008fce0000000000 */
.L_x_5:
[----:B------:R-:W-:Y:S05]  /*0c10*/  @!P3 BRA `(.L_x_3) ;  /* 0x000000000044b947 */ /* 0x000fea0003800000 */
[----:B------:R-:W0:Y:S01]  /*0c20*/  LDCU UR7, c[0x0][0x398] ;  /* 0x00007300ff0777ac */ /* 0x000e220008000800 */
[----:B------:R-:W-:Y:S01]  /*0c30*/  IMAD.IADD R14, R7, 0x1, R16 ;  /* 0x00000001070e7824 */ /* 0x000fe200078e0210 */
[----:B------:R-:W-:Y:S04]  /*0c40*/  BSSY.RECONVERGENT B0, `(.L_x_3) ;  /* 0x000000e000007945 */ /* 0x000fe80003800200 */
[----:B0-----:R-:W-:-:S04]  /*0c50*/  ISETP.GE.AND P1, PT, R14, UR7, PT ;  /* 0x000000070e007c0c */ /* 0x001fc8000bf26270 */
[----:B------:R-:W-:-:S04]  /*0c60*/  ISETP.GT.AND P1, PT, R14, -0x1, !P1 ;  /* 0xffffffff0e00780c */ /* 0x000fc80004f24270 */
[----:B------:R-:W-:-:S13]  /*0c70*/  PLOP3.LUT P1, PT, P0, P1, PT, 0x80, 0x8 ;  /* 0x000000000008781c */ /* 0x000fda0000723070 */
[----:B------:R-:W-:Y:S05]  /*0c80*/  @!P1 BRA `(.L_x_6) ;  /* 0x0000000000249947 */ /* 0x000fea0003800000 */
[----:B------:R-:W0:Y:S01]  /*0c90*/  LDC.64 R4, c[0x0][0x380] ;  /* 0x0000e000ff047b82 */ /* 0x000e220000000a00 */
[----:B------:R-:W-:Y:S02]  /*0ca0*/  IMAD R13, R13, UR7, R14 ;  /* 0x000000070d0d7c24 */ /* 0x000fe4000f8e020e */
[----:B------:R-:W-:-:S05]  /*0cb0*/  IMAD.IADD R15, R12, 0x1, R16 ;  /* 0x000000010c0f7824 */ /* 0x000fca00078e0210 */
[----:B------:R-:W1:Y:S01]  /*0cc0*/  LDC.64 R2, c[0x0][0x388] ;  /* 0x0000e200ff027b82 */ /* 0x000e620000000a00 */
[----:B0-----:R-:W-:-:S06]  /*0cd0*/  IMAD.WIDE R4, R13, 0x4, R4 ;  /* 0x000000040d047825 */ /* 0x001fcc00078e0204 */
[----:B------:R-:W2:Y:S01]  /*0ce0*/  LDG.E R5, desc[UR8][R4.64] ;  /* 0x0000000804057981 */ /* 0x000ea2000c1e1900 */
[----:B-1----:R-:W-:-:S06]  /*0cf0*/  IMAD.WIDE R2, R15, 0x4, R2 ;  /* 0x000000040f027825 */ /* 0x002fcc00078e0202 */
[----:B------:R-:W2:Y:S02]  /*0d00*/  LDG.E R2, desc[UR8][R2.64] ;  /* 0x0000000802027981 */ /* 0x000ea4000c1e1900 */
[----:B--2---:R-:W-:-:S07]  /*0d10*/  FFMA R0, R5, R2, R0 ;  /* 0x0000000205007223 */ /* 0x004fce0000000000 */
.L_x_6:
[----:B------:R-:W-:Y:S05]  /*0d20*/  BSYNC.RECONVERGENT B0 ;  /* 0x0000000000007941 */ /* 0x000fea0003800200 */
.L_x_3:
[----:B------:R-:W-:Y:S05]  /*0d30*/  BRA.U UP0, `(.L_x_7) ;  /* 0xfffffff500347547 */ /* 0x000fea000b83ffff */
.L_x_0:
[----:B------:R-:W0:Y:S01]  /*0d40*/  LDC.64 R2, c[0x0][0x390] ;  /* 0x0000e400ff027b82 */ /* 0x000e220000000a00 */
[----:B------:R-:W1:Y:S02]  /*0d50*/  LDCU UR7, c[0x0][0x398] ;  /* 0x00007300ff0777ac */ /* 0x000e640008000800 */
[----:B-1----:R-:W-:-:S04]  /*0d60*/  IMAD R7, R6, UR7, R7 ;  /* 0x0000000706077c24 */ /* 0x002fc8000f8e0207 */
[----:B0-----:R-:W-:-:S05]  /*0d70*/  IMAD.WIDE R2, R7, 0x4, R2 ;  /* 0x0000000407027825 */ /* 0x001fca00078e0202 */
[----:B------:R-:W-:Y:S01]  /*0d80*/  STG.E desc[UR8][R2.64], R0 ;  /* 0x0000000002007986 */ /* 0x000fe2000c101908 */
[----:B------:R-:W-:Y:S05]  /*0d90*/  EXIT ;  /* 0x000000000000794d */ /* 0x000fea0003800000 */
.L_x_8:
[----:B------:R-:W-:-:S00]  /*0da0*/  BRA `(.L_x_8) ;  /* 0xfffffffc00fc7947 */ /* 0x000fc0000383ffff */
[----:B------:R-:W-:-:S00]  /*0db0*/  NOP ;  /* 0x0000000000007918 */ /* 0x000fc00000000000 */
        /* <DEDUP_REMOVED lines=12> */
.L_x_9:


//--------------------- .nv.shared.reserved.0     --------------------------
	.section	.nv.shared.reserved.0,"aw",@nobits
	.weak		__nv_reservedSMEM_offset_0_alias
	.size		__nv_reservedSMEM_offset_0_alias, 0, 64
	.other		__nv_reservedSMEM_offset_0_alias,@"STO_CUDA_RESERVED_SHARED STV_DEFAULT"
__nv_reservedSMEM_offset_0_alias:
	.zero		0
	.zero		64


//--------------------- .nv.constant0._Z13Convolution2DPKfS0_Pfiiii --------------------------
	.section	.nv.constant0._Z13Convolution2DPKfS0_Pfiiii,"a",@progbits
	.sectionflags	@""
	.align	4
.nv.constant0._Z13Convolution2DPKfS0_Pfiiii:
	.zero		936


//--------------------- SYMBOLS --------------------------

	.type		.nv.reservedSmem.offset0,@object
	.size		.nv.reservedSmem.offset0,0x4
